//
// Generated by NVIDIA NVVM Compiler
//
// Compiler Build ID: CL-36424714
// Cuda compilation tools, release 13.0, V13.0.88
// Based on NVVM 20.0.0
//

.version 9.0
.target sm_100
.address_size 64

	// .globl	_Z15matrix_multiplyPfS_S_
// _ZZ15matrix_multiplyPfS_S_E3s_a has been demoted
// _ZZ15matrix_multiplyPfS_S_E3s_b has been demoted

.visible .entry _Z15matrix_multiplyPfS_S_(
	.param .u64 .ptr .align 1 _Z15matrix_multiplyPfS_S__param_0,
	.param .u64 .ptr .align 1 _Z15matrix_multiplyPfS_S__param_1,
	.param .u64 .ptr .align 1 _Z15matrix_multiplyPfS_S__param_2
)
{
	.reg .pred 	%p<2>;
	.reg .b32 	%r<24>;
	.reg .b32 	%f<104>;
	.reg .b64 	%rd<13>;
	// demoted variable
	.shared .align 4 .b8 _ZZ15matrix_multiplyPfS_S_E3s_a[1024];
	// demoted variable
	.shared .align 4 .b8 _ZZ15matrix_multiplyPfS_S_E3s_b[1024];
	ld.param.u64 	%rd2, [_Z15matrix_multiplyPfS_S__param_0];
	ld.param.u64 	%rd3, [_Z15matrix_multiplyPfS_S__param_1];
	ld.param.u64 	%rd1, [_Z15matrix_multiplyPfS_S__param_2];
	mov.u32 	%r6, %ctaid.x;
	shl.b32 	%r7, %r6, 4;
	mov.u32 	%r8, %ctaid.y;
	shl.b32 	%r9, %r8, 4;
	mov.u32 	%r10, %tid.x;
	add.s32 	%r11, %r7, %r10;
	shl.b32 	%r12, %r10, 6;
	mov.u32 	%r13, _ZZ15matrix_multiplyPfS_S_E3s_b;
	add.s32 	%r14, %r13, %r12;
	mov.u32 	%r15, _ZZ15matrix_multiplyPfS_S_E3s_a;
	add.s32 	%r16, %r15, %r12;
	shl.b32 	%r17, %r11, 10;
	cvta.to.global.u64 	%rd4, %rd2;
	cvta.to.global.u64 	%rd5, %rd3;
	add.s32 	%r1, %r17, %r9;
	mul.wide.s32 	%rd6, %r1, 4;
	add.s64 	%rd7, %rd4, %rd6;
	ld.global.f32 	%f4, [%rd7];
	st.shared.f32 	[%r16], %f4;
	shl.b32 	%r18, %r8, 14;
	add.s32 	%r19, %r18, %r11;
	mul.wide.s32 	%rd8, %r19, 4;
	add.s64 	%rd9, %rd5, %rd8;
	ld.global.f32 	%f5, [%rd9];
	st.shared.f32 	[%r14], %f5;
	ld.global.f32 	%f6, [%rd7+4];
	add.s32 	%r2, %r16, 4;
	st.shared.f32 	[%r16+4], %f6;
	ld.global.f32 	%f7, [%rd9+4096];
	st.shared.f32 	[%r14+4], %f7;
	ld.global.f32 	%f8, [%rd7+8];
	st.shared.f32 	[%r16+8], %f8;
	ld.global.f32 	%f9, [%rd9+8192];
	st.shared.f32 	[%r14+8], %f9;
	ld.global.f32 	%f10, [%rd7+12];
	st.shared.f32 	[%r16+12], %f10;
	ld.global.f32 	%f11, [%rd9+12288];
	st.shared.f32 	[%r14+12], %f11;
	ld.global.f32 	%f12, [%rd7+16];
	st.shared.f32 	[%r16+16], %f12;
	ld.global.f32 	%f13, [%rd9+16384];
	st.shared.f32 	[%r14+16], %f13;
	ld.global.f32 	%f14, [%rd7+20];
	st.shared.f32 	[%r16+20], %f14;
	ld.global.f32 	%f15, [%rd9+20480];
	st.shared.f32 	[%r14+20], %f15;
	ld.global.f32 	%f16, [%rd7+24];
	st.shared.f32 	[%r16+24], %f16;
	ld.global.f32 	%f17, [%rd9+24576];
	st.shared.f32 	[%r14+24], %f17;
	ld.global.f32 	%f18, [%rd7+28];
	st.shared.f32 	[%r16+28], %f18;
	ld.global.f32 	%f19, [%rd9+28672];
	st.shared.f32 	[%r14+28], %f19;
	ld.global.f32 	%f20, [%rd7+32];
	st.shared.f32 	[%r16+32], %f20;
	ld.global.f32 	%f21, [%rd9+32768];
	st.shared.f32 	[%r14+32], %f21;
	ld.global.f32 	%f22, [%rd7+36];
	st.shared.f32 	[%r16+36], %f22;
	ld.global.f32 	%f23, [%rd9+36864];
	st.shared.f32 	[%r14+36], %f23;
	ld.global.f32 	%f24, [%rd7+40];
	st.shared.f32 	[%r16+40], %f24;
	ld.global.f32 	%f25, [%rd9+40960];
	st.shared.f32 	[%r14+40], %f25;
	ld.global.f32 	%f26, [%rd7+44];
	st.shared.f32 	[%r16+44], %f26;
	ld.global.f32 	%f27, [%rd9+45056];
	st.shared.f32 	[%r14+44], %f27;
	ld.global.f32 	%f28, [%rd7+48];
	st.shared.f32 	[%r16+48], %f28;
	ld.global.f32 	%f29, [%rd9+49152];
	st.shared.f32 	[%r14+48], %f29;
	ld.global.f32 	%f30, [%rd7+52];
	st.shared.f32 	[%r16+52], %f30;
	ld.global.f32 	%f31, [%rd9+53248];
	st.shared.f32 	[%r14+52], %f31;
	ld.global.f32 	%f32, [%rd7+56];
	st.shared.f32 	[%r16+56], %f32;
	ld.global.f32 	%f33, [%rd9+57344];
	st.shared.f32 	[%r14+56], %f33;
	ld.global.f32 	%f34, [%rd7+60];
	st.shared.f32 	[%r16+60], %f34;
	ld.global.f32 	%f35, [%rd9+61440];
	st.shared.f32 	[%r14+60], %f35;
	bar.sync 	0;
	mov.f32 	%f103, 0f00000000;
	mov.b32 	%r23, 512;
$L__BB0_1:
	add.s32 	%r20, %r2, %r23;
	add.s32 	%r22, %r13, %r23;
	ld.shared.f32 	%f36, [%r20+-516];
	ld.shared.f32 	%f37, [%r22+-512];
	fma.rn.f32 	%f38, %f36, %f37, %f103;
	ld.shared.f32 	%f39, [%r22+-448];
	fma.rn.f32 	%f40, %f36, %f39, %f38;
	ld.shared.f32 	%f41, [%r22+-384];
	fma.rn.f32 	%f42, %f36, %f41, %f40;
	ld.shared.f32 	%f43, [%r22+-320];
	fma.rn.f32 	%f44, %f36, %f43, %f42;
	ld.shared.f32 	%f45, [%r22+-256];
	fma.rn.f32 	%f46, %f36, %f45, %f44;
	ld.shared.f32 	%f47, [%r22+-192];
	fma.rn.f32 	%f48, %f36, %f47, %f46;
	ld.shared.f32 	%f49, [%r22+-128];
	fma.rn.f32 	%f50, %f36, %f49, %f48;
	ld.shared.f32 	%f51, [%r22+-64];
	fma.rn.f32 	%f52, %f36, %f51, %f50;
	ld.shared.f32 	%f53, [%r22];
	fma.rn.f32 	%f54, %f36, %f53, %f52;
	ld.shared.f32 	%f55, [%r22+64];
	fma.rn.f32 	%f56, %f36, %f55, %f54;
	ld.shared.f32 	%f57, [%r22+128];
	fma.rn.f32 	%f58, %f36, %f57, %f56;
	ld.shared.f32 	%f59, [%r22+192];
	fma.rn.f32 	%f60, %f36, %f59, %f58;
	ld.shared.f32 	%f61, [%r22+256];
	fma.rn.f32 	%f62, %f36, %f61, %f60;
	ld.shared.f32 	%f63, [%r22+320];
	fma.rn.f32 	%f64, %f36, %f63, %f62;
	ld.shared.f32 	%f65, [%r22+384];
	fma.rn.f32 	%f66, %f36, %f65, %f64;
	ld.shared.f32 	%f67, [%r22+448];
	fma.rn.f32 	%f68, %f36, %f67, %f66;
	ld.shared.f32 	%f69, [%r20+-512];
	ld.shared.f32 	%f70, [%r22+-508];
	fma.rn.f32 	%f71, %f69, %f70, %f68;
	ld.shared.f32 	%f72, [%r22+-444];
	fma.rn.f32 	%f73, %f69, %f72, %f71;
	ld.shared.f32 	%f74, [%r22+-380];
	fma.rn.f32 	%f75, %f69, %f74, %f73;
	ld.shared.f32 	%f76, [%r22+-316];
	fma.rn.f32 	%f77, %f69, %f76, %f75;
	ld.shared.f32 	%f78, [%r22+-252];
	fma.rn.f32 	%f79, %f69, %f78, %f77;
	ld.shared.f32 	%f80, [%r22+-188];
	fma.rn.f32 	%f81, %f69, %f80, %f79;
	ld.shared.f32 	%f82, [%r22+-124];
	fma.rn.f32 	%f83, %f69, %f82, %f81;
	ld.shared.f32 	%f84, [%r22+-60];
	fma.rn.f32 	%f85, %f69, %f84, %f83;
	ld.shared.f32 	%f86, [%r22+4];
	fma.rn.f32 	%f87, %f69, %f86, %f85;
	ld.shared.f32 	%f88, [%r22+68];
	fma.rn.f32 	%f89, %f69, %f88, %f87;
	ld.shared.f32 	%f90, [%r22+132];
	fma.rn.f32 	%f91, %f69, %f90, %f89;
	ld.shared.f32 	%f92, [%r22+196];
	fma.rn.f32 	%f93, %f69, %f92, %f91;
	ld.shared.f32 	%f94, [%r22+260];
	fma.rn.f32 	%f95, %f69, %f94, %f93;
	ld.shared.f32 	%f96, [%r22+324];
	fma.rn.f32 	%f97, %f69, %f96, %f95;
	ld.shared.f32 	%f98, [%r22+388];
	fma.rn.f32 	%f99, %f69, %f98, %f97;
	ld.shared.f32 	%f100, [%r22+452];
	fma.rn.f32 	%f103, %f69, %f100, %f99;
	add.s32 	%r23, %r23, 8;
	setp.ne.s32 	%p1, %r23, 576;
	@%p1 bra 	$L__BB0_1;
	cvta.to.global.u64 	%rd10, %rd1;
	add.s64 	%rd12, %rd10, %rd6;
	ld.global.f32 	%f101, [%rd12];
	add.f32 	%f102, %f103, %f101;
	st.global.f32 	[%rd12], %f102;
	ret;

}


// ===== COMPILED SASS (sm_100) =====

	.target	sm_100

	.elftype	@"ET_EXEC"


//--------------------- .note.nv.tkinfo           --------------------------
	.section	.note.nv.tkinfo,"",@"SHT_NOTE"
	.sectionflags	@"SHF_NOTE_NV_TKINFO"
	.tkinfo
        /*0018*/ 	.word	0x00000002
        /*0030*/ 	.string	""
        /*0030*/ 	.string	"ptxas"
        /*0030*/ 	.string	"Cuda compilation tools, release 13.0, V13.0.88"
        /*0030*/ 	.string	"Build cuda_13.0.r13.0/compiler.36424714_0"
        /*0030*/ 	.string	"-arch sm_100 -m 64 "



//--------------------- .note.nv.cuinfo           --------------------------
	.section	.note.nv.cuinfo,"",@"SHT_NOTE"
	.sectionflags	@"SHF_NOTE_NV_CUINFO"
        /*0018*/ 	.short	0x0002
        /*001a*/ 	.short	0x0064
        /*001c*/ 	.short	0x0082
	.zero		2


//--------------------- .nv.info                  --------------------------
	.section	.nv.info,"",@"SHT_CUDA_INFO"
	.align	4


	//----- nvinfo : EIATTR_REGCOUNT
	.align		4
        /*0000*/ 	.byte	0x04, 0x2f
        /*0002*/ 	.short	(.L_1 - .L_0)
	.align		4
.L_0:
        /*0004*/ 	.word	index@(_Z15matrix_multiplyPfS_S_)
        /*0008*/ 	.word	0x00000028


	//----- nvinfo : EIATTR_FRAME_SIZE
	.align		4
.L_1:
        /*000c*/ 	.byte	0x04, 0x11
        /*000e*/ 	.short	(.L_3 - .L_2)
	.align		4
.L_2:
        /*0010*/ 	.word	index@(_Z15matrix_multiplyPfS_S_)
        /*0014*/ 	.word	0x00000000


	//----- nvinfo : EIATTR_MIN_STACK_SIZE
	.align		4
.L_3:
        /*0018*/ 	.byte	0x04, 0x12
        /*001a*/ 	.short	(.L_5 - .L_4)
	.align		4
.L_4:
        /*001c*/ 	.word	index@(_Z15matrix_multiplyPfS_S_)
        /*0020*/ 	.word	0x00000000
.L_5:


//--------------------- .nv.compat                --------------------------
	.section	.nv.compat,"",@"SHT_CUDA_COMPAT_INFO"
	.align	4
        /*0000*/ 	.byte	0x02, 0x09, 0x00, 0x00, 0x02, 0x02, 0x01, 0x00, 0x02, 0x05, 0x05, 0x00, 0x03, 0x07, 0x01, 0x01
        /*0010*/ 	.byte	0x02, 0x03, 0x00, 0x00, 0x02, 0x06, 0x01, 0x00, 0x04, 0x0b, 0x08, 0x00, 0x09, 0x00, 0x00, 0x00
        /*0020*/ 	.byte	0x00, 0x00, 0x00, 0x00


//--------------------- .nv.info._Z15matrix_multiplyPfS_S_ --------------------------
	.section	.nv.info._Z15matrix_multiplyPfS_S_,"",@"SHT_CUDA_INFO"
	.sectionflags	@""
	.align	4


	//----- nvinfo : EIATTR_CUDA_API_VERSION
	.align		4
        /*0000*/ 	.byte	0x04, 0x37
        /*0002*/ 	.short	(.L_7 - .L_6)
.L_6:
        /*0004*/ 	.word	0x00000082


	//----- nvinfo : EIATTR_KPARAM_INFO
	.align		4
.L_7:
        /*0008*/ 	.byte	0x04, 0x17
        /*000a*/ 	.short	(.L_9 - .L_8)
.L_8:
        /*000c*/ 	.word	0x00000000
        /*0010*/ 	.short	0x0002
        /*0012*/ 	.short	0x0010
        /*0014*/ 	.byte	0x00, 0xf5, 0x21, 0x00


	//----- nvinfo : EIATTR_KPARAM_INFO
	.align		4
.L_9:
        /*0018*/ 	.byte	0x04, 0x17
        /*001a*/ 	.short	(.L_11 - .L_10)
.L_10:
        /*001c*/ 	.word	0x00000000
        /*0020*/ 	.short	0x0001
        /*0022*/ 	.short	0x0008
        /*0024*/ 	.byte	0x00, 0xf5, 0x21, 0x00


	//----- nvinfo : EIATTR_KPARAM_INFO
	.align		4
.L_11:
        /*0028*/ 	.byte	0x04, 0x17
        /*002a*/ 	.short	(.L_13 - .L_12)
.L_12:
        /*002c*/ 	.word	0x00000000
        /*0030*/ 	.short	0x0000
        /*0032*/ 	.short	0x0000
        /*0034*/ 	.byte	0x00, 0xf5, 0x21, 0x00


	//----- nvinfo : EIATTR_SPARSE_MMA_MASK
	.align		4
.L_13:
        /*0038*/ 	.byte	0x03, 0x50
        /*003a*/ 	.short	0x0000


	//----- nvinfo : EIATTR_MAXREG_COUNT
	.align		4
        /*003c*/ 	.byte	0x03, 0x1b
        /*003e*/ 	.short	0x00ff


	//----- nvinfo : EIATTR_NUM_BARRIERS
	.align		4
        /*0040*/ 	.byte	0x02, 0x4c
        /*0042*/ 	.byte	0x01
	.zero		1


	//----- nvinfo : EIATTR_MERCURY_ISA_VERSION
	.align		4
        /*0044*/ 	.byte	0x03, 0x5f
        /*0046*/ 	.short	0x0101


	//----- nvinfo : EIATTR_VRC_CTA_INIT_COUNT
	.align		4
        /*0048*/ 	.byte	0x02, 0x4a
	.zero		1
	.zero		1


	//----- nvinfo : EIATTR_EXIT_INSTR_OFFSETS
	.align		4
        /*004c*/ 	.byte	0x04, 0x1c
        /*004e*/ 	.short	(.L_15 - .L_14)


	//   ....[0]....
.L_14:
        /*0050*/ 	.word	0x00000910


	//----- nvinfo : EIATTR_CBANK_PARAM_SIZE
	.align		4
.L_15:
        /*0054*/ 	.byte	0x03, 0x19
        /*0056*/ 	.short	0x0018


	//----- nvinfo : EIATTR_PARAM_CBANK
	.align		4
        /*0058*/ 	.byte	0x04, 0x0a
        /*005a*/ 	.short	(.L_17 - .L_16)
	.align		4
.L_16:
        /*005c*/ 	.word	index@(.nv.constant0._Z15matrix_multiplyPfS_S_)
        /*0060*/ 	.short	0x0380
        /*0062*/ 	.short	0x0018


	//----- nvinfo : EIATTR_SW_WAR
	.align		4
.L_17:
        /*0064*/ 	.byte	0x04, 0x36
        /*0066*/ 	.short	(.L_19 - .L_18)
.L_18:
        /*0068*/ 	.word	0x00000008
.L_19:


//--------------------- .nv.callgraph             --------------------------
	.section	.nv.callgraph,"",@"SHT_CUDA_CALLGRAPH"
	.align	4
	.sectionentsize	8
	.align		4
        /*0000*/ 	.word	0x00000000
	.align		4
        /*0004*/ 	.word	0xffffffff
	.align		4
        /*0008*/ 	.word	0x00000000
	.align		4
        /*000c*/ 	.word	0xfffffffe
	.align		4
        /*0010*/ 	.word	0x00000000
	.align		4
        /*0014*/ 	.word	0xfffffffd
	.align		4
        /*0018*/ 	.word	0x00000000
	.align		4
        /*001c*/ 	.word	0xfffffffc


//--------------------- .text._Z15matrix_multiplyPfS_S_ --------------------------
	.section	.text._Z15matrix_multiplyPfS_S_,"ax",@progbits
	.align	128
        .global         _Z15matrix_multiplyPfS_S_
        .type           _Z15matrix_multiplyPfS_S_,@function
        .size           _Z15matrix_multiplyPfS_S_,(.L_x_2 - _Z15matrix_multiplyPfS_S_)
        .other          _Z15matrix_multiplyPfS_S_,@"STO_CUDA_ENTRY STV_DEFAULT"
_Z15matrix_multiplyPfS_S_:
.text._Z15matrix_multiplyPfS_S_:
[----:B------:R-:W-:Y:S01]  /*0000*/  LDC R1, c[0x0][0x37c] ;  /* 0x0000df00ff017b82 */ /* 0x000fe20000000800 */
[----:B------:R-:W0:Y:S07]  /*0010*/  S2R R6, SR_CTAID.X ;  /* 0x0000000000067919 */ /* 0x000e2e0000002500 */
[----:B------:R-:W1:Y:S01]  /*0020*/  LDC.64 R4, c[0x0][0x380] ;  /* 0x0000e000ff047b82 */ /* 0x000e620000000a00 */
[----:B------:R-:W2:Y:S01]  /*0030*/  LDCU.64 UR8, c[0x0][0x358] ;  /* 0x00006b00ff0877ac */ /* 0x000ea20008000a00 */
[----:B------:R-:W0:Y:S01]  /*0040*/  S2R R19, SR_TID.X ;  /* 0x0000000000137919 */ /* 0x000e220000002100 */
[----:B------:R-:W3:Y:S05]  /*0050*/  S2R R7, SR_CTAID.Y ;  /* 0x0000000000077919 */ /* 0x000eea0000002600 */
[----:B------:R-:W4:Y:S01]  /*0060*/  LDC.64 R2, c[0x0][0x388] ;  /* 0x0000e200ff027b82 */ /* 0x000f220000000a00 */
[----:B0-----:R-:W-:-:S04]  /*0070*/  LEA R6, R6, R19, 0x4 ;  /* 0x0000001306067211 */ /* 0x001fc800078e20ff */
[----:B---3--:R-:W-:Y:S02]  /*0080*/  LEA R0, R6, R7, 0x6 ;  /* 0x0000000706007211 */ /* 0x008fe400078e30ff */
[----:B------:R-:W-:Y:S02]  /*0090*/  LEA R7, R7, R6, 0xe ;  /* 0x0000000607077211 */ /* 0x000fe400078e70ff */
[----:B------:R-:W-:-:S03]  /*00a0*/  SHF.L.U32 R0, R0, 0x4, RZ ;  /* 0x0000000400007819 */ /* 0x000fc600000006ff */
[----:B----4-:R-:W-:-:S04]  /*00b0*/  IMAD.WIDE R2, R7, 0x4, R2 ;  /* 0x0000000407027825 */ /* 0x010fc800078e0202 */
[----:B-1----:R-:W-:Y:S01]  /*00c0*/  IMAD.WIDE R4, R0, 0x4, R4 ;  /* 0x0000000400047825 */ /* 0x002fe200078e0204 */
[----:B--2---:R-:W2:Y:S04]  /*00d0*/  LDG.E R10, desc[UR8][R2.64] ;  /* 0x00000008020a7981 */ /* 0x004ea8000c1e1900 */
[----:B------:R-:W3:Y:S04]  /*00e0*/  LDG.E R9, desc[UR8][R4.64] ;  /* 0x0000000804097981 */ /* 0x000ee8000c1e1900 */
[----:B------:R-:W4:Y:S04]  /*00f0*/  LDG.E R11, desc[UR8][R4.64+0x4] ;  /* 0x00000408040b7981 */ /* 0x000f28000c1e1900 */
[----:B------:R-:W5:Y:S04]  /*0100*/  LDG.E R12, desc[UR8][R2.64+0x1000] ;  /* 0x00100008020c7981 */ /* 0x000f68000c1e1900 */
[----:B------:R-:W5:Y:S04]  /*0110*/  LDG.E R13, desc[UR8][R4.64+0x8] ;  /* 0x00000808040d7981 */ /* 0x000f68000c1e1900 */
[----:B------:R-:W5:Y:S04]  /*0120*/  LDG.E R22, desc[UR8][R2.64+0x2000] ;  /* 0x0020000802167981 */ /* 0x000f68000c1e1900 */
[----:B------:R-:W5:Y:S04]  /*0130*/  LDG.E R15, desc[UR8][R4.64+0xc] ;  /* 0x00000c08040f7981 */ /* 0x000f68000c1e1900 */
[----:B------:R-:W5:Y:S04]  /*0140*/  LDG.E R24, desc[UR8][R2.64+0x3000] ;  /* 0x0030000802187981 */ /* 0x000f68000c1e1900 */
[----:B------:R-:W5:Y:S01]  /*0150*/  LDG.E R17, desc[UR8][R4.64+0x10] ;  /* 0x0000100804117981 */ /* 0x000f62000c1e1900 */
[----:B------:R-:W0:Y:S01]  /*0160*/  S2UR UR6, SR_CgaCtaId ;  /* 0x00000000000679c3 */ /* 0x000e220000008800 */
[----:B------:R-:W-:-:S02]  /*0170*/  UMOV UR4, 0x400 ;  /* 0x0000040000047882 */ /* 0x000fc40000000000 */
[----:B------:R-:W-:Y:S01]  /*0180*/  UIADD3 UR5, UPT, UPT, UR4, 0x400, URZ ;  /* 0x0000040004057890 */ /* 0x000fe2000fffe0ff */
[----:B------:R-:W5:Y:S04]  /*0190*/  LDG.E R6, desc[UR8][R2.64+0x4000] ;  /* 0x0040000802067981 */ /* 0x000f68000c1e1900 */
[----:B------:R-:W5:Y:S04]  /*01a0*/  LDG.E R27, desc[UR8][R4.64+0x14] ;  /* 0x00001408041b7981 */ /* 0x000f68000c1e1900 */
[----:B------:R-:W5:Y:S04]  /*01b0*/  LDG.E R8, desc[UR8][R2.64+0x5000] ;  /* 0x0050000802087981 */ /* 0x000f68000c1e1900 */
[----:B------:R-:W5:Y:S04]  /*01c0*/  LDG.E R25, desc[UR8][R4.64+0x18] ;  /* 0x0000180804197981 */ /* 0x000f68000c1e1900 */
[----:B------:R-:W5:Y:S01]  /*01d0*/  LDG.E R20, desc[UR8][R2.64+0x6000] ;  /* 0x0060000802147981 */ /* 0x000f62000c1e1900 */
[----:B0-----:R-:W-:-:S03]  /*01e0*/  ULEA UR4, UR6, UR4, 0x18 ;  /* 0x0000000406047291 */ /* 0x001fc6000f8ec0ff */
[----:B------:R-:W5:Y:S01]  /*01f0*/  LDG.E R23, desc[UR8][R4.64+0x1c] ;  /* 0x00001c0804177981 */ /* 0x000f62000c1e1900 */
[----:B------:R-:W-:-:S03]  /*0200*/  ULEA UR5, UR6, UR5, 0x18 ;  /* 0x0000000506057291 */ /* 0x000fc6000f8ec0ff */
[----:B------:R-:W5:Y:S01]  /*0210*/  LDG.E R18, desc[UR8][R2.64+0x7000] ;  /* 0x0070000802127981 */ /* 0x000f62000c1e1900 */
[C---:B------:R-:W-:Y:S02]  /*0220*/  LEA R36, R19.reuse, UR4, 0x6 ;  /* 0x0000000413247c11 */ /* 0x040fe4000f8e30ff */
[----:B------:R-:W-:Y:S01]  /*0230*/  LEA R7, R19, UR5, 0x6 ;  /* 0x0000000513077c11 */ /* 0x000fe2000f8e30ff */
[----:B------:R-:W5:Y:S04]  /*0240*/  LDG.E R21, desc[UR8][R4.64+0x20] ;  /* 0x0000200804157981 */ /* 0x000f68000c1e1900 */
[----:B------:R-:W5:Y:S04]  /*0250*/  LDG.E R16, desc[UR8][R2.64+0x8000] ;  /* 0x0080000802107981 */ /* 0x000f68000c1e1900 */
[----:B------:R-:W5:Y:S04]  /*0260*/  LDG.E R19, desc[UR8][R4.64+0x24] ;  /* 0x0000240804137981 */ /* 0x000f68000c1e1900 */
[----:B------:R-:W5:Y:S04]  /*0270*/  LDG.E R14, desc[UR8][R2.64+0x9000] ;  /* 0x00900008020e7981 */ /* 0x000f68000c1e1900 */
[----:B------:R-:W5:Y:S04]  /*0280*/  LDG.E R26, desc[UR8][R2.64+0xe000] ;  /* 0x00e00008021a7981 */ /* 0x000f68000c1e1900 */
[----:B------:R-:W5:Y:S04]  /*0290*/  LDG.E R29, desc[UR8][R4.64+0x3c] ;  /* 0x00003c08041d7981 */ /* 0x000f68000c1e1900 */
[----:B------:R-:W5:Y:S04]  /*02a0*/  LDG.E R28, desc[UR8][R2.64+0xf000] ;  /* 0x00f00008021c7981 */ /* 0x000f68000c1e1900 */
[----:B---3--:R-:W-:Y:S04]  /*02b0*/  STS [R36], R9 ;  /* 0x0000000924007388 */ /* 0x008fe80000000800 */
[----:B--2---:R-:W-:Y:S04]  /*02c0*/  STS [R7], R10 ;  /* 0x0000000a07007388 */ /* 0x004fe80000000800 */
[----:B----4-:R-:W-:Y:S04]  /*02d0*/  STS [R36+0x4], R11 ;  /* 0x0000040b24007388 */ /* 0x010fe80000000800 */
[----:B-----5:R0:W-:Y:S04]  /*02e0*/  STS [R7+0x4], R12 ;  /* 0x0000040c07007388 */ /* 0x0201e80000000800 */
[----:B------:R-:W-:Y:S04]  /*02f0*/  STS [R36+0x8], R13 ;  /* 0x0000080d24007388 */ /* 0x000fe80000000800 */
[----:B------:R-:W-:Y:S04]  /*0300*/  STS [R7+0x8], R22 ;  /* 0x0000081607007388 */ /* 0x000fe80000000800 */
[----:B------:R1:W-:Y:S04]  /*0310*/  STS [R36+0xc], R15 ;  /* 0x00000c0f24007388 */ /* 0x0003e80000000800 */
[----:B------:R-:W-:Y:S04]  /*0320*/  STS [R7+0xc], R24 ;  /* 0x00000c1807007388 */ /* 0x000fe80000000800 */
[----:B------:R2:W-:Y:S04]  /*0330*/  STS [R36+0x10], R17 ;  /* 0x0000101124007388 */ /* 0x0005e80000000800 */
[----:B0-----:R-:W3:Y:S04]  /*0340*/  LDG.E R12, desc[UR8][R2.64+0xa000] ;  /* 0x00a00008020c7981 */ /* 0x001ee8000c1e1900 */
[----:B-1----:R-:W4:Y:S04]  /*0350*/  LDG.E R15, desc[UR8][R4.64+0x2c] ;  /* 0x00002c08040f7981 */ /* 0x002f28000c1e1900 */
[----:B--2---:R-:W2:Y:S04]  /*0360*/  LDG.E R17, desc[UR8][R4.64+0x28] ;  /* 0x0000280804117981 */ /* 0x004ea8000c1e1900 */
[----:B------:R-:W5:Y:S04]  /*0370*/  LDG.E R10, desc[UR8][R2.64+0xb000] ;  /* 0x00b00008020a7981 */ /* 0x000f68000c1e1900 */
[----:B------:R-:W5:Y:S04]  /*0380*/  LDG.E R13, desc[UR8][R4.64+0x30] ;  /* 0x00003008040d7981 */ /* 0x000f68000c1e1900 */
[----:B------:R-:W5:Y:S04]  /*0390*/  LDG.E R22, desc[UR8][R2.64+0xc000] ;  /* 0x00c0000802167981 */ /* 0x000f68000c1e1900 */
[----:B------:R-:W5:Y:S04]  /*03a0*/  LDG.E R11, desc[UR8][R4.64+0x34] ;  /* 0x00003408040b7981 */ /* 0x000f68000c1e1900 */
[----:B------:R-:W5:Y:S04]  /*03b0*/  LDG.E R24, desc[UR8][R2.64+0xd000] ;  /* 0x00d0000802187981 */ /* 0x000f68000c1e1900 */
[----:B------:R0:W5:Y:S04]  /*03c0*/  LDG.E R9, desc[UR8][R4.64+0x38] ;  /* 0x0000380804097981 */ /* 0x000168000c1e1900 */
[----:B------:R1:W-:Y:S04]  /*03d0*/  STS [R7+0x10], R6 ;  /* 0x0000100607007388 */ /* 0x0003e80000000800 */
        /* <DEDUP_REMOVED lines=9> */
[----:B------:R1:W-:Y:S01]  /*0470*/  STS [R7+0x24], R14 ;  /* 0x0000240e07007388 */ /* 0x0003e20000000800 */
[----:B0-----:R-:W-:Y:S01]  /*0480*/  HFMA2 R5, -RZ, RZ, 0, 0 ;  /* 0x00000000ff057431 */ /* 0x001fe200000001ff */
[----:B------:R-:W-:-:S02]  /*0490*/  UMOV UR4, 0x200 ;  /* 0x0000020000047882 */ /* 0x000fc40000000000 */
[----:B--2---:R1:W-:Y:S04]  /*04a0*/  STS [R36+0x28], R17 ;  /* 0x0000281124007388 */ /* 0x0043e80000000800 */
[----:B---3--:R1:W-:Y:S04]  /*04b0*/  STS [R7+0x28], R12 ;  /* 0x0000280c07007388 */ /* 0x0083e80000000800 */
[----:B----4-:R1:W-:Y:S04]  /*04c0*/  STS [R36+0x2c], R15 ;  /* 0x00002c0f24007388 */ /* 0x0103e80000000800 */
[----:B-----5:R1:W-:Y:S04]  /*04d0*/  STS [R7+0x2c], R10 ;  /* 0x00002c0a07007388 */ /* 0x0203e80000000800 */
        /* <DEDUP_REMOVED lines=8> */
[----:B------:R-:W-:Y:S06]  /*0560*/  BAR.SYNC.DEFER_BLOCKING 0x0 ;  /* 0x0000000000007b1d */ /* 0x000fec0000010000 */
.L_x_0:
[----:B------:R-:W-:Y:S01]  /*0570*/  MOV R37, UR4 ;  /* 0x0000000400257c02 */ /* 0x000fe20008000f00 */
[----:B------:R-:W-:Y:S01]  /*0580*/  LDS.64 R34, [R36+UR4+-0x200] ;  /* 0xfffe000424227984 */ /* 0x000fe20008000a00 */
[----:B------:R-:W-:-:S03]  /*0590*/  UIADD3 UR4, UPT, UPT, UR4, 0x8, URZ ;  /* 0x0000000804047890 */ /* 0x000fc6000fffe0ff */
[----:B------:R-:W0:Y:S01]  /*05a0*/  LDS.64 R32, [R37+UR5+-0x200] ;  /* 0xfffe000525207984 */ /* 0x000e220008000a00 */
[----:B------:R-:W-:-:S03]  /*05b0*/  UISETP.NE.AND UP0, UPT, UR4, 0x240, UPT ;  /* 0x000002400400788c */ /* 0x000fc6000bf05270 */
[----:B------:R-:W2:Y:S04]  /*05c0*/  LDS.64 R30, [R37+UR5+-0x1c0] ;  /* 0xfffe4005251e7984 */ /* 0x000ea80008000a00 */
[----:B-1----:R-:W1:Y:S04]  /*05d0*/  LDS.64 R14, [R37+UR5+-0x180] ;  /* 0xfffe8005250e7984 */ /* 0x002e680008000a00 */
[----:B------:R-:W3:Y:S04]  /*05e0*/  LDS.64 R16, [R37+UR5+-0x140] ;  /* 0xfffec00525107984 */ /* 0x000ee80008000a00 */
[----:B------:R-:W4:Y:S04]  /*05f0*/  LDS.64 R18, [R37+UR5+-0x100] ;  /* 0xffff000525127984 */ /* 0x000f280008000a00 */
[----:B------:R-:W5:Y:S04]  /*0600*/  LDS.64 R20, [R37+UR5+-0xc0] ;  /* 0xffff400525147984 */ /* 0x000f680008000a00 */
[----:B------:R-:W5:Y:S04]  /*0610*/  LDS.64 R22, [R37+UR5+-0x80] ;  /* 0xffff800525167984 */ /* 0x000f680008000a00 */
[----:B------:R-:W5:Y:S04]  /*0620*/  LDS.64 R24, [R37+UR5+-0x40] ;  /* 0xffffc00525187984 */ /* 0x000f680008000a00 */
[----:B------:R-:W5:Y:S04]  /*0630*/  LDS.64 R26, [R37+UR5] ;  /* 0x00000005251a7984 */ /* 0x000f680008000a00 */
[----:B------:R-:W5:Y:S01]  /*0640*/  LDS.64 R28, [R37+UR5+0x40] ;  /* 0x00004005251c7984 */ /* 0x000f620008000a00 */
[----:B0-----:R-:W-:-:S03]  /*0650*/  FFMA R5, R34, R32, R5 ;  /* 0x0000002022057223 */ /* 0x001fc60000000005 */
[----:B------:R-:W0:Y:S01]  /*0660*/  LDS.64 R2, [R37+UR5+0x80] ;  /* 0x0000800525027984 */ /* 0x000e220008000a00 */
[----:B--2---:R-:W-:-:S04]  /*0670*/  FFMA R5, R34, R30, R5 ;  /* 0x0000001e22057223 */ /* 0x004fc80000000005 */
[----:B-1----:R-:W-:-:S04]  /*0680*/  FFMA R5, R34, R14, R5 ;  /* 0x0000000e22057223 */ /* 0x002fc80000000005 */
[----:B---3--:R-:W-:-:S04]  /*0690*/  FFMA R5, R34, R16, R5 ;  /* 0x0000001022057223 */ /* 0x008fc80000000005 */
[----:B----4-:R-:W-:-:S04]  /*06a0*/  FFMA R5, R34, R18, R5 ;  /* 0x0000001222057223 */ /* 0x010fc80000000005 */
[----:B-----5:R-:W-:-:S04]  /*06b0*/  FFMA R5, R34, R20, R5 ;  /* 0x0000001422057223 */ /* 0x020fc80000000005 */
[C---:B------:R-:W-:Y:S02]  /*06c0*/  FFMA R7, R34.reuse, R22, R5 ;  /* 0x0000001622077223 */ /* 0x040fe40000000005 */
[----:B------:R-:W1:Y:S02]  /*06d0*/  LDS.64 R4, [R37+UR5+0xc0] ;  /* 0x0000c00525047984 */ /* 0x000e640008000a00 */
[C---:B------:R-:W-:Y:S02]  /*06e0*/  FFMA R9, R34.reuse, R24, R7 ;  /* 0x0000001822097223 */ /* 0x040fe40000000007 */
[----:B------:R-:W2:Y:S02]  /*06f0*/  LDS.64 R6, [R37+UR5+0x100] ;  /* 0x0001000525067984 */ /* 0x000ea40008000a00 */
[C---:B------:R-:W-:Y:S02]  /*0700*/  FFMA R11, R34.reuse, R26, R9 ;  /* 0x0000001a220b7223 */ /* 0x040fe40000000009 */
[----:B------:R-:W3:Y:S02]  /*0710*/  LDS.64 R8, [R37+UR5+0x140] ;  /* 0x0001400525087984 */ /* 0x000ee40008000a00 */
[----:B------:R-:W-:-:S02]  /*0720*/  FFMA R13, R34, R28, R11 ;  /* 0x0000001c220d7223 */ /* 0x000fc4000000000b */
[----:B------:R-:W4:Y:S02]  /*0730*/  LDS.64 R10, [R37+UR5+0x180] ;  /* 0x00018005250a7984 */ /* 0x000f240008000a00 */
[C---:B0-----:R-:W-:Y:S02]  /*0740*/  FFMA R2, R34.reuse, R2, R13 ;  /* 0x0000000222027223 */ /* 0x041fe4000000000d */
[----:B------:R-:W0:Y:S02]  /*0750*/  LDS.64 R12, [R37+UR5+0x1c0] ;  /* 0x0001c005250c7984 */ /* 0x000e240008000a00 */
[----:B-1----:R-:W-:-:S04]  /*0760*/  FFMA R2, R34, R4, R2 ;  /* 0x0000000422027223 */ /* 0x002fc80000000002 */
[----:B--2---:R-:W-:-:S04]  /*0770*/  FFMA R2, R34, R6, R2 ;  /* 0x0000000622027223 */ /* 0x004fc80000000002 */
[----:B---3--:R-:W-:-:S04]  /*0780*/  FFMA R2, R34, R8, R2 ;  /* 0x0000000822027223 */ /* 0x008fc80000000002 */
[----:B----4-:R-:W-:-:S04]  /*0790*/  FFMA R2, R34, R10, R2 ;  /* 0x0000000a22027223 */ /* 0x010fc80000000002 */
[----:B0-----:R-:W-:-:S04]  /*07a0*/  FFMA R2, R34, R12, R2 ;  /* 0x0000000c22027223 */ /* 0x001fc80000000002 */
[----:B------:R-:W-:-:S04]  /*07b0*/  FFMA R2, R35, R33, R2 ;  /* 0x0000002123027223 */ /* 0x000fc80000000002 */
        /* <DEDUP_REMOVED lines=14> */
[----:B------:R-:W-:Y:S01]  /*08a0*/  FFMA R5, R35, R13, R2 ;  /* 0x0000000d23057223 */ /* 0x000fe20000000002 */
[----:B------:R-:W-:Y:S06]  /*08b0*/  BRA.U UP0, `(.L_x_0) ;  /* 0xfffffffd002c7547 */ /* 0x000fec000b83ffff */
[----:B------:R-:W0:Y:S02]  /*08c0*/  LDC.64 R2, c[0x0][0x390] ;  /* 0x0000e400ff027b82 */ /* 0x000e240000000a00 */
[----:B0-----:R-:W-:-:S05]  /*08d0*/  IMAD.WIDE R2, R0, 0x4, R2 ;  /* 0x0000000400027825 */ /* 0x001fca00078e0202 */
[----:B------:R-:W2:Y:S02]  /*08e0*/  LDG.E R0, desc[UR8][R2.64] ;  /* 0x0000000802007981 */ /* 0x000ea4000c1e1900 */
[----:B--2---:R-:W-:-:S05]  /*08f0*/  FADD R5, R5, R0 ;  /* 0x0000000005057221 */ /* 0x004fca0000000000 */
[----:B------:R-:W-:Y:S01]  /*0900*/  STG.E desc[UR8][R2.64], R5 ;  /* 0x0000000502007986 */ /* 0x000fe2000c101908 */
[----:B------:R-:W-:Y:S05]  /*0910*/  EXIT ;  /* 0x000000000000794d */ /* 0x000fea0003800000 */
.L_x_1:
[----:B------:R-:W-:-:S00]  /*0920*/  BRA `(.L_x_1) ;  /* 0xfffffffc00fc7947 */ /* 0x000fc0000383ffff */
[----:B------:R-:W-:-:S00]  /*0930*/  NOP ;  /* 0x0000000000007918 */ /* 0x000fc00000000000 */
        /* <DEDUP_REMOVED lines=12> */
.L_x_2:


//--------------------- .nv.shared._Z15matrix_multiplyPfS_S_ --------------------------
	.section	.nv.shared._Z15matrix_multiplyPfS_S_,"aw",@nobits
	.sectionflags	@""
	.align	4
.nv.shared._Z15matrix_multiplyPfS_S_:
	.zero		3072


//--------------------- .nv.shared.reserved.0     --------------------------
	.section	.nv.shared.reserved.0,"aw",@nobits
	.weak		__nv_reservedSMEM_offset_0_alias
	.size		__nv_reservedSMEM_offset_0_alias, 0, 64
	.other		__nv_reservedSMEM_offset_0_alias,@"STO_CUDA_RESERVED_SHARED STV_DEFAULT"
__nv_reservedSMEM_offset_0_alias:
	.zero		0
	.zero		64


//--------------------- .nv.constant0._Z15matrix_multiplyPfS_S_ --------------------------
	.section	.nv.constant0._Z15matrix_multiplyPfS_S_,"a",@progbits
	.sectionflags	@""
	.align	4
.nv.constant0._Z15matrix_multiplyPfS_S_:
	.zero		920


//--------------------- SYMBOLS --------------------------

	.type		.nv.reservedSmem.offset0,@object
	.size		.nv.reservedSmem.offset0,0x4
	.type		.nv.reservedSmem.cap,@object
	.size		.nv.reservedSmem.cap,0x4
